//
// Generated by NVIDIA NVVM Compiler
//
// Compiler Build ID: CL-36424714
// Cuda compilation tools, release 13.0, V13.0.88
// Based on NVVM 20.0.0
//

.version 9.0
.target sm_100
.address_size 64

.extern .shared .align 16 .b8 shared[];

.entry _Z19clockTimedReductionPKfPfPl(
	.param .u64 .ptr .align 1 _Z19clockTimedReductionPKfPfPl_param_0,
	.param .u64 .ptr .align 1 _Z19clockTimedReductionPKfPfPl_param_1,
	.param .u64 .ptr .align 1 _Z19clockTimedReductionPKfPfPl_param_2
)
{
	.reg .pred 	%p<8>;
	.reg .b32 	%r<20>;
	.reg .b32 	%f<6>;
	.reg .b64 	%rd<19>;

	ld.param.u64 	%rd6, [_Z19clockTimedReductionPKfPfPl_param_0];
	ld.param.u64 	%rd7, [_Z19clockTimedReductionPKfPfPl_param_1];
	ld.param.u64 	%rd8, [_Z19clockTimedReductionPKfPfPl_param_2];
	cvta.to.global.u64 	%rd9, %rd7;
	cvta.to.global.u64 	%rd10, %rd6;
	cvta.to.global.u64 	%rd11, %rd8;
	mov.u32 	%r1, %tid.x;
	mov.u32 	%r10, %ctaid.x;
	mul.wide.u32 	%rd12, %r10, 8;
	add.s64 	%rd1, %rd11, %rd12;
	mul.wide.u32 	%rd13, %r1, 4;
	add.s64 	%rd2, %rd10, %rd13;
	shl.b32 	%r11, %r1, 2;
	mov.u32 	%r12, shared;
	add.s32 	%r2, %r12, %r11;
	mov.u32 	%r3, %ntid.x;
	mul.wide.s32 	%rd14, %r3, 4;
	add.s64 	%rd3, %rd2, %rd14;
	shl.b32 	%r13, %r3, 2;
	add.s32 	%r4, %r2, %r13;
	mul.wide.u32 	%rd15, %r10, 4;
	add.s64 	%rd4, %rd9, %rd15;
	mov.u32 	%r14, %nctaid.x;
	add.s32 	%r15, %r10, %r14;
	mul.wide.u32 	%rd16, %r15, 8;
	add.s64 	%rd5, %rd11, %rd16;
	mov.b32 	%r18, 0;
$L__BB0_1:
	setp.ne.s32 	%p1, %r1, 0;
	@%p1 bra 	$L__BB0_3;
	// begin inline asm
	mov.u64 	%rd17, %clock64;
	// end inline asm
	st.global.u64 	[%rd1], %rd17;
$L__BB0_3:
	ld.global.f32 	%f2, [%rd2];
	st.shared.f32 	[%r2], %f2;
	ld.global.f32 	%f3, [%rd3];
	st.shared.f32 	[%r4], %f3;
	mov.u32 	%r19, %r3;
$L__BB0_4:
	mov.u32 	%r6, %r19;
	bar.sync 	0;
	setp.ge.u32 	%p2, %r1, %r6;
	@%p2 bra 	$L__BB0_7;
	ld.shared.f32 	%f4, [%r2];
	shl.b32 	%r16, %r6, 2;
	add.s32 	%r17, %r2, %r16;
	ld.shared.f32 	%f1, [%r17];
	setp.geu.f32 	%p3, %f1, %f4;
	@%p3 bra 	$L__BB0_7;
	st.shared.f32 	[%r2], %f1;
$L__BB0_7:
	shr.u32 	%r19, %r6, 1;
	setp.gt.u32 	%p4, %r6, 1;
	@%p4 bra 	$L__BB0_4;
	setp.ne.s32 	%p5, %r1, 0;
	@%p5 bra 	$L__BB0_10;
	ld.shared.f32 	%f5, [shared];
	st.global.f32 	[%rd4], %f5;
$L__BB0_10:
	setp.ne.s32 	%p6, %r1, 0;
	bar.sync 	0;
	@%p6 bra 	$L__BB0_12;
	// begin inline asm
	mov.u64 	%rd18, %clock64;
	// end inline asm
	st.global.u64 	[%rd5], %rd18;
$L__BB0_12:
	add.s32 	%r18, %r18, 1;
	setp.ne.s32 	%p7, %r18, 100000;
	@%p7 bra 	$L__BB0_1;
	ret;

}


// ===== COMPILED SASS (sm_100) =====

	.target	sm_100

	.elftype	@"ET_EXEC"


//--------------------- .note.nv.tkinfo           --------------------------
	.section	.note.nv.tkinfo,"",@"SHT_NOTE"
	.sectionflags	@"SHF_NOTE_NV_TKINFO"
	.tkinfo
        /*0018*/ 	.word	0x00000002
        /*0030*/ 	.string	""
        /*0030*/ 	.string	"ptxas"
        /*0030*/ 	.string	"Cuda compilation tools, release 13.0, V13.0.88"
        /*0030*/ 	.string	"Build cuda_13.0.r13.0/compiler.36424714_0"
        /*0030*/ 	.string	"-arch sm_100 -m 64 "



//--------------------- .note.nv.cuinfo           --------------------------
	.section	.note.nv.cuinfo,"",@"SHT_NOTE"
	.sectionflags	@"SHF_NOTE_NV_CUINFO"
        /*0018*/ 	.short	0x0002
        /*001a*/ 	.short	0x0064
        /*001c*/ 	.short	0x0082
	.zero		2


//--------------------- .nv.info                  --------------------------
	.section	.nv.info,"",@"SHT_CUDA_INFO"
	.align	4


	//----- nvinfo : EIATTR_REGCOUNT
	.align		4
        /*0000*/ 	.byte	0x04, 0x2f
        /*0002*/ 	.short	(.L_1 - .L_0)
	.align		4
.L_0:
        /*0004*/ 	.word	index@(_Z19clockTimedReductionPKfPfPl)
        /*0008*/ 	.word	0x00000018


	//----- nvinfo : EIATTR_FRAME_SIZE
	.align		4
.L_1:
        /*000c*/ 	.byte	0x04, 0x11
        /*000e*/ 	.short	(.L_3 - .L_2)
	.align		4
.L_2:
        /*0010*/ 	.word	index@(_Z19clockTimedReductionPKfPfPl)
        /*0014*/ 	.word	0x00000000


	//----- nvinfo : EIATTR_MIN_STACK_SIZE
	.align		4
.L_3:
        /*0018*/ 	.byte	0x04, 0x12
        /*001a*/ 	.short	(.L_5 - .L_4)
	.align		4
.L_4:
        /*001c*/ 	.word	index@(_Z19clockTimedReductionPKfPfPl)
        /*0020*/ 	.word	0x00000000
.L_5:


//--------------------- .nv.compat                --------------------------
	.section	.nv.compat,"",@"SHT_CUDA_COMPAT_INFO"
	.align	4
        /*0000*/ 	.byte	0x02, 0x09, 0x00, 0x00, 0x02, 0x02, 0x01, 0x00, 0x02, 0x05, 0x05, 0x00, 0x03, 0x07, 0x01, 0x01
        /*0010*/ 	.byte	0x02, 0x03, 0x00, 0x00, 0x02, 0x06, 0x01, 0x00, 0x04, 0x0b, 0x08, 0x00, 0x09, 0x00, 0x00, 0x00
        /*0020*/ 	.byte	0x00, 0x00, 0x00, 0x00


//--------------------- .nv.info._Z19clockTimedReductionPKfPfPl --------------------------
	.section	.nv.info._Z19clockTimedReductionPKfPfPl,"",@"SHT_CUDA_INFO"
	.sectionflags	@""
	.align	4


	//----- nvinfo : EIATTR_CUDA_API_VERSION
	.align		4
        /*0000*/ 	.byte	0x04, 0x37
        /*0002*/ 	.short	(.L_7 - .L_6)
.L_6:
        /*0004*/ 	.word	0x00000082


	//----- nvinfo : EIATTR_KPARAM_INFO
	.align		4
.L_7:
        /*0008*/ 	.byte	0x04, 0x17
        /*000a*/ 	.short	(.L_9 - .L_8)
.L_8:
        /*000c*/ 	.word	0x00000000
        /*0010*/ 	.short	0x0002
        /*0012*/ 	.short	0x0010
        /*0014*/ 	.byte	0x00, 0xf5, 0x21, 0x00


	//----- nvinfo : EIATTR_KPARAM_INFO
	.align		4
.L_9:
        /*0018*/ 	.byte	0x04, 0x17
        /*001a*/ 	.short	(.L_11 - .L_10)
.L_10:
        /*001c*/ 	.word	0x00000000
        /*0020*/ 	.short	0x0001
        /*0022*/ 	.short	0x0008
        /*0024*/ 	.byte	0x00, 0xf5, 0x21, 0x00


	//----- nvinfo : EIATTR_KPARAM_INFO
	.align		4
.L_11:
        /*0028*/ 	.byte	0x04, 0x17
        /*002a*/ 	.short	(.L_13 - .L_12)
.L_12:
        /*002c*/ 	.word	0x00000000
        /*0030*/ 	.short	0x0000
        /*0032*/ 	.short	0x0000
        /*0034*/ 	.byte	0x00, 0xf5, 0x21, 0x00


	//----- nvinfo : EIATTR_SPARSE_MMA_MASK
	.align		4
.L_13:
        /*0038*/ 	.byte	0x03, 0x50
        /*003a*/ 	.short	0x0000


	//----- nvinfo : EIATTR_MAXREG_COUNT
	.align		4
        /*003c*/ 	.byte	0x03, 0x1b
        /*003e*/ 	.short	0x00ff


	//----- nvinfo : EIATTR_NUM_BARRIERS
	.align		4
        /*0040*/ 	.byte	0x02, 0x4c
        /*0042*/ 	.byte	0x01
	.zero		1


	//----- nvinfo : EIATTR_MERCURY_ISA_VERSION
	.align		4
        /*0044*/ 	.byte	0x03, 0x5f
        /*0046*/ 	.short	0x0101


	//----- nvinfo : EIATTR_VRC_CTA_INIT_COUNT
	.align		4
        /*0048*/ 	.byte	0x02, 0x4a
	.zero		1
	.zero		1


	//----- nvinfo : EIATTR_EXIT_INSTR_OFFSETS
	.align		4
        /*004c*/ 	.byte	0x04, 0x1c
        /*004e*/ 	.short	(.L_15 - .L_14)


	//   ....[0]....
.L_14:
        /*0050*/ 	.word	0x00000370


	//----- nvinfo : EIATTR_CRS_STACK_SIZE
	.align		4
.L_15:
        /*0054*/ 	.byte	0x04, 0x1e
        /*0056*/ 	.short	(.L_17 - .L_16)
.L_16:
        /*0058*/ 	.word	0x00000000


	//----- nvinfo : EIATTR_CBANK_PARAM_SIZE
	.align		4
.L_17:
        /*005c*/ 	.byte	0x03, 0x19
        /*005e*/ 	.short	0x0018


	//----- nvinfo : EIATTR_PARAM_CBANK
	.align		4
        /*0060*/ 	.byte	0x04, 0x0a
        /*0062*/ 	.short	(.L_19 - .L_18)
	.align		4
.L_18:
        /*0064*/ 	.word	index@(.nv.constant0._Z19clockTimedReductionPKfPfPl)
        /*0068*/ 	.short	0x0380
        /*006a*/ 	.short	0x0018


	//----- nvinfo : EIATTR_SW_WAR
	.align		4
.L_19:
        /*006c*/ 	.byte	0x04, 0x36
        /*006e*/ 	.short	(.L_21 - .L_20)
.L_20:
        /*0070*/ 	.word	0x00000008
.L_21:


//--------------------- .nv.callgraph             --------------------------
	.section	.nv.callgraph,"",@"SHT_CUDA_CALLGRAPH"
	.align	4
	.sectionentsize	8
	.align		4
        /*0000*/ 	.word	0x00000000
	.align		4
        /*0004*/ 	.word	0xffffffff
	.align		4
        /*0008*/ 	.word	0x00000000
	.align		4
        /*000c*/ 	.word	0xfffffffe
	.align		4
        /*0010*/ 	.word	0x00000000
	.align		4
        /*0014*/ 	.word	0xfffffffd
	.align		4
        /*0018*/ 	.word	0x00000000
	.align		4
        /*001c*/ 	.word	0xfffffffc


//--------------------- .text._Z19clockTimedReductionPKfPfPl --------------------------
	.section	.text._Z19clockTimedReductionPKfPfPl,"ax",@progbits
	.align	128
.text._Z19clockTimedReductionPKfPfPl:
        .type           _Z19clockTimedReductionPKfPfPl,@function
        .size           _Z19clockTimedReductionPKfPfPl,(.L_x_5 - _Z19clockTimedReductionPKfPfPl)
        .other          _Z19clockTimedReductionPKfPfPl,@"STO_CUDA_ENTRY STV_DEFAULT"
_Z19clockTimedReductionPKfPfPl:
[----:B------:R-:W-:Y:S01]  /*0000*/  LDC R1, c[0x0][0x37c] ;  /* 0x0000df00ff017b82 */ /* 0x000fe20000000800 */
[----:B------:R-:W0:Y:S07]  /*0010*/  S2R R11, SR_CTAID.X ;  /* 0x00000000000b7919 */ /* 0x000e2e0000002500 */
[----:B------:R-:W1:Y:S01]  /*0020*/  S2UR UR5, SR_CgaCtaId ;  /* 0x00000000000579c3 */ /* 0x000e620000008800 */
[----:B------:R-:W-:Y:S01]  /*0030*/  UMOV UR4, 0x400 ;  /* 0x0000040000047882 */ /* 0x000fe20000000000 */
[----:B------:R-:W2:Y:S01]  /*0040*/  LDCU.64 UR6, c[0x0][0x358] ;  /* 0x00006b00ff0677ac */ /* 0x000ea20008000a00 */
[----:B------:R-:W3:Y:S05]  /*0050*/  S2R R0, SR_TID.X ;  /* 0x0000000000007919 */ /* 0x000eea0000002100 */
[----:B------:R-:W4:Y:S08]  /*0060*/  LDC R13, c[0x0][0x360] ;  /* 0x0000d800ff0d7b82 */ /* 0x000f300000000800 */
[----:B------:R-:W0:Y:S08]  /*0070*/  LDC R4, c[0x0][0x370] ;  /* 0x0000dc00ff047b82 */ /* 0x000e300000000800 */
[----:B------:R-:W5:Y:S01]  /*0080*/  LDC.64 R2, c[0x0][0x380] ;  /* 0x0000e000ff027b82 */ /* 0x000f620000000a00 */
[----:B-1----:R-:W-:-:S07]  /*0090*/  ULEA UR4, UR5, UR4, 0x18 ;  /* 0x0000000405047291 */ /* 0x002fce000f8ec0ff */
[----:B------:R-:W1:Y:S01]  /*00a0*/  LDC.64 R6, c[0x0][0x390] ;  /* 0x0000e400ff067b82 */ /* 0x000e620000000a00 */
[----:B---3--:R-:W-:Y:S01]  /*00b0*/  LEA R12, R0, UR4, 0x2 ;  /* 0x00000004000c7c11 */ /* 0x008fe2000f8e10ff */
[----:B------:R-:W-:-:S06]  /*00c0*/  UMOV UR4, URZ ;  /* 0x000000ff00047c82 */ /* 0x000fcc0008000000 */
[----:B------:R-:W3:Y:S01]  /*00d0*/  LDC.64 R8, c[0x0][0x388] ;  /* 0x0000e200ff087b82 */ /* 0x000ee20000000a00 */
[----:B0-----:R-:W-:Y:S02]  /*00e0*/  IMAD.IADD R5, R11, 0x1, R4 ;  /* 0x000000010b057824 */ /* 0x001fe400078e0204 */
[----:B----4-:R-:W-:Y:S02]  /*00f0*/  IMAD R16, R13, 0x4, R12 ;  /* 0x000000040d107824 */ /* 0x010fe400078e020c */
[----:B-----5:R-:W-:-:S04]  /*0100*/  IMAD.WIDE.U32 R2, R0, 0x4, R2 ;  /* 0x0000000400027825 */ /* 0x020fc800078e0002 */
[----:B-1----:R-:W-:-:S04]  /*0110*/  IMAD.WIDE.U32 R4, R5, 0x8, R6 ;  /* 0x0000000805047825 */ /* 0x002fc800078e0006 */
[----:B------:R-:W-:-:S04]  /*0120*/  IMAD.WIDE.U32 R6, R11, 0x8, R6 ;  /* 0x000000080b067825 */ /* 0x000fc800078e0006 */
[----:B---3--:R-:W-:-:S04]  /*0130*/  IMAD.WIDE.U32 R8, R11, 0x4, R8 ;  /* 0x000000040b087825 */ /* 0x008fc800078e0008 */
[----:B--2---:R-:W-:-:S07]  /*0140*/  IMAD.WIDE R10, R13, 0x4, R2 ;  /* 0x000000040d0a7825 */ /* 0x004fce00078e0202 */
.L_x_3:
[----:B------:R-:W-:Y:S01]  /*0150*/  UIADD3 UR4, UPT, UPT, UR4, 0x1, URZ ;  /* 0x0000000104047890 */ /* 0x000fe2000fffe0ff */
[----:B------:R-:W-:-:S03]  /*0160*/  ISETP.NE.AND P0, PT, R0, RZ, PT ;  /* 0x000000ff0000720c */ /* 0x000fc60003f05270 */
[----:B------:R-:W-:-:S10]  /*0170*/  UISETP.NE.AND UP0, UPT, UR4, 0x186a0, UPT ;  /* 0x000186a00400788c */ /* 0x000fd4000bf05270 */
[----:B0-----:R-:W-:-:S05]  /*0180*/  @!P0 CS2R R14, SR_CLOCKLO ;  /* 0x00000000000e8805 */ /* 0x001fca0000015000 */
[----:B------:R0:W-:Y:S04]  /*0190*/  @!P0 STG.E.64 desc[UR6][R6.64], R14 ;  /* 0x0000000e06008986 */ /* 0x0001e8000c101b06 */
[----:B------:R-:W2:Y:S04]  /*01a0*/  LDG.E R17, desc[UR6][R2.64] ;  /* 0x0000000602117981 */ /* 0x000ea8000c1e1900 */
[----:B------:R-:W3:Y:S01]  /*01b0*/  LDG.E R19, desc[UR6][R10.64] ;  /* 0x000000060a137981 */ /* 0x000ee2000c1e1900 */
[----:B------:R-:W-:-:S03]  /*01c0*/  IMAD.MOV.U32 R21, RZ, RZ, R13 ;  /* 0x000000ffff157224 */ /* 0x000fc600078e000d */
[----:B--2---:R0:W-:Y:S04]  /*01d0*/  STS [R12], R17 ;  /* 0x000000110c007388 */ /* 0x0041e80000000800 */
[----:B---3--:R0:W-:Y:S02]  /*01e0*/  STS [R16], R19 ;  /* 0x0000001310007388 */ /* 0x0081e40000000800 */
.L_x_2:
[----:B------:R-:W-:Y:S01]  /*01f0*/  BAR.SYNC.DEFER_BLOCKING 0x0 ;  /* 0x0000000000007b1d */ /* 0x000fe20000010000 */
[----:B------:R-:W-:Y:S02]  /*0200*/  ISETP.GE.U32.AND P1, PT, R0, R21, PT ;  /* 0x000000150000720c */ /* 0x000fe40003f26070 */
[----:B------:R-:W-:Y:S02]  /*0210*/  ISETP.GT.U32.AND P0, PT, R21, 0x1, PT ;  /* 0x000000011500780c */ /* 0x000fe40003f04070 */
[----:B0-----:R-:W-:Y:S01]  /*0220*/  SHF.R.U32.HI R17, RZ, 0x1, R21 ;  /* 0x00000001ff117819 */ /* 0x001fe20000011615 */
[----:B------:R-:W-:Y:S08]  /*0230*/  BSSY.RECONVERGENT B0, `(.L_x_0) ;  /* 0x0000007000007945 */ /* 0x000ff00003800200 */
[----:B------:R-:W-:Y:S05]  /*0240*/  @P1 BRA `(.L_x_1) ;  /* 0x0000000000141947 */ /* 0x000fea0003800000 */
[----:B------:R-:W-:Y:S01]  /*0250*/  IMAD R15, R21, 0x4, R12 ;  /* 0x00000004150f7824 */ /* 0x000fe200078e020c */
[----:B------:R-:W-:Y:S05]  /*0260*/  LDS R14, [R12] ;  /* 0x000000000c0e7984 */ /* 0x000fea0000000800 */
[----:B------:R-:W0:Y:S02]  /*0270*/  LDS R15, [R15] ;  /* 0x000000000f0f7984 */ /* 0x000e240000000800 */
[----:B0-----:R-:W-:-:S13]  /*0280*/  FSETP.GEU.AND P1, PT, R15, R14, PT ;  /* 0x0000000e0f00720b */ /* 0x001fda0003f2e000 */
[----:B------:R0:W-:Y:S02]  /*0290*/  @!P1 STS [R12], R15 ;  /* 0x0000000f0c009388 */ /* 0x0001e40000000800 */
.L_x_1:
[----:B------:R-:W-:Y:S05]  /*02a0*/  BSYNC.RECONVERGENT B0 ;  /* 0x0000000000007941 */ /* 0x000fea0003800200 */
.L_x_0:
[----:B------:R-:W-:Y:S01]  /*02b0*/  IMAD.MOV.U32 R21, RZ, RZ, R17 ;  /* 0x000000ffff157224 */ /* 0x000fe200078e0011 */
[----:B------:R-:W-:Y:S06]  /*02c0*/  @P0 BRA `(.L_x_2) ;  /* 0xfffffffc00c80947 */ /* 0x000fec000383ffff */
[----:B------:R-:W-:-:S13]  /*02d0*/  ISETP.NE.AND P0, PT, R0, RZ, PT ;  /* 0x000000ff0000720c */ /* 0x000fda0003f05270 */
[----:B0-----:R-:W0:Y:S01]  /*02e0*/  @!P0 S2R R15, SR_CgaCtaId ;  /* 0x00000000000f8919 */ /* 0x001e220000008800 */
[----:B------:R-:W-:-:S04]  /*02f0*/  @!P0 MOV R14, 0x400 ;  /* 0x00000400000e8802 */ /* 0x000fc80000000f00 */
[----:B0-----:R-:W-:-:S06]  /*0300*/  @!P0 LEA R15, R15, R14, 0x18 ;  /* 0x0000000e0f0f8211 */ /* 0x001fcc00078ec0ff */
[----:B------:R-:W0:Y:S04]  /*0310*/  @!P0 LDS R15, [R15] ;  /* 0x000000000f0f8984 */ /* 0x000e280000000800 */
[----:B0-----:R0:W-:Y:S01]  /*0320*/  @!P0 STG.E desc[UR6][R8.64], R15 ;  /* 0x0000000f08008986 */ /* 0x0011e2000c101906 */
[----:B------:R-:W-:Y:S01]  /*0330*/  BAR.SYNC.DEFER_BLOCKING 0x0 ;  /* 0x0000000000007b1d */ /* 0x000fe20000010000 */
[----:B0-----:R-:W-:-:S05]  /*0340*/  @!P0 CS2R R14, SR_CLOCKLO ;  /* 0x00000000000e8805 */ /* 0x001fca0000015000 */
[----:B------:R0:W-:Y:S01]  /*0350*/  @!P0 STG.E.64 desc[UR6][R4.64], R14 ;  /* 0x0000000e04008986 */ /* 0x0001e2000c101b06 */
[----:B------:R-:W-:Y:S05]  /*0360*/  BRA.U UP0, `(.L_x_3) ;  /* 0xfffffffd00787547 */ /* 0x000fea000b83ffff */
[----:B------:R-:W-:Y:S05]  /*0370*/  EXIT ;  /* 0x000000000000794d */ /* 0x000fea0003800000 */
.L_x_4:
[----:B------:R-:W-:-:S00]  /*0380*/  BRA `(.L_x_4) ;  /* 0xfffffffc00fc7947 */ /* 0x000fc0000383ffff */
[----:B------:R-:W-:-:S00]  /*0390*/  NOP ;  /* 0x0000000000007918 */ /* 0x000fc00000000000 */
        /* <DEDUP_REMOVED lines=14> */
.L_x_5:


//--------------------- .nv.shared._Z19clockTimedReductionPKfPfPl --------------------------
	.section	.nv.shared._Z19clockTimedReductionPKfPfPl,"aw",@nobits
	.sectionflags	@""
	.align	16
	.zero		1024


//--------------------- .nv.shared.reserved.0     --------------------------
	.section	.nv.shared.reserved.0,"aw",@nobits
	.weak		__nv_reservedSMEM_offset_0_alias
	.size		__nv_reservedSMEM_offset_0_alias, 0, 64
	.other		__nv_reservedSMEM_offset_0_alias,@"STO_CUDA_RESERVED_SHARED STV_DEFAULT"
__nv_reservedSMEM_offset_0_alias:
	.zero		0
	.zero		64


//--------------------- .nv.constant0._Z19clockTimedReductionPKfPfPl --------------------------
	.section	.nv.constant0._Z19clockTimedReductionPKfPfPl,"a",@progbits
	.sectionflags	@""
	.align	4
.nv.constant0._Z19clockTimedReductionPKfPfPl:
	.zero		920


//--------------------- SYMBOLS --------------------------

	.type		.nv.reservedSmem.offset0,@object
	.size		.nv.reservedSmem.offset0,0x4
	.type		.nv.reservedSmem.cap,@object
	.size		.nv.reservedSmem.cap,0x4
